//
// Generated by NVIDIA NVVM Compiler
//
// Compiler Build ID: CL-36424714
// Cuda compilation tools, release 13.0, V13.0.88
// Based on NVVM 20.0.0
//

.version 9.0
.target sm_100
.address_size 64

	// .globl	_Z15generate_stringPcS_i

.visible .entry _Z15generate_stringPcS_i(
	.param .u64 .ptr .align 1 _Z15generate_stringPcS_i_param_0,
	.param .u64 .ptr .align 1 _Z15generate_stringPcS_i_param_1,
	.param .u32 _Z15generate_stringPcS_i_param_2
)
{
	.reg .pred 	%p<8>;
	.reg .b16 	%rs<6>;
	.reg .b32 	%r<28>;
	.reg .b64 	%rd<19>;

	ld.param.u64 	%rd10, [_Z15generate_stringPcS_i_param_0];
	ld.param.u64 	%rd11, [_Z15generate_stringPcS_i_param_1];
	ld.param.u32 	%r18, [_Z15generate_stringPcS_i_param_2];
	cvta.to.global.u64 	%rd1, %rd11;
	cvta.to.global.u64 	%rd2, %rd10;
	mov.u32 	%r19, %ctaid.x;
	mov.u32 	%r20, %ntid.x;
	mov.u32 	%r21, %tid.x;
	mad.lo.s32 	%r1, %r19, %r20, %r21;
	setp.ge.s32 	%p1, %r1, %r18;
	setp.lt.s32 	%p2, %r1, 0;
	or.pred  	%p3, %p1, %p2;
	@%p3 bra 	$L__BB0_7;
	mul.lo.s32 	%r2, %r18, %r1;
	add.s32 	%r3, %r1, 1;
	and.b32  	%r4, %r3, 3;
	setp.lt.u32 	%p4, %r1, 3;
	mov.b32 	%r25, 0;
	@%p4 bra 	$L__BB0_4;
	and.b32  	%r25, %r3, 2147483644;
	neg.s32 	%r24, %r25;
	add.s64 	%rd17, %rd2, 1;
	add.s64 	%rd4, %rd1, 3;
	mov.u32 	%r23, %r2;
$L__BB0_3:
	cvt.s64.s32 	%rd12, %r23;
	add.s64 	%rd13, %rd4, %rd12;
	ld.global.u8 	%rs1, [%rd17+-1];
	st.global.u8 	[%rd13+-3], %rs1;
	ld.global.u8 	%rs2, [%rd17];
	st.global.u8 	[%rd13+-2], %rs2;
	ld.global.u8 	%rs3, [%rd17+1];
	st.global.u8 	[%rd13+-1], %rs3;
	ld.global.u8 	%rs4, [%rd17+2];
	st.global.u8 	[%rd13], %rs4;
	add.s32 	%r24, %r24, 4;
	add.s64 	%rd17, %rd17, 4;
	add.s32 	%r23, %r23, 4;
	setp.ne.s32 	%p5, %r24, 0;
	@%p5 bra 	$L__BB0_3;
$L__BB0_4:
	setp.eq.s32 	%p6, %r4, 0;
	@%p6 bra 	$L__BB0_7;
	add.s32 	%r27, %r25, %r2;
	cvt.u64.u32 	%rd14, %r25;
	add.s64 	%rd18, %rd2, %rd14;
	neg.s32 	%r26, %r4;
$L__BB0_6:
	.pragma "nounroll";
	cvt.s64.s32 	%rd15, %r27;
	add.s64 	%rd16, %rd1, %rd15;
	ld.global.u8 	%rs5, [%rd18];
	st.global.u8 	[%rd16], %rs5;
	add.s32 	%r27, %r27, 1;
	add.s64 	%rd18, %rd18, 1;
	add.s32 	%r26, %r26, 1;
	setp.ne.s32 	%p7, %r26, 0;
	@%p7 bra 	$L__BB0_6;
$L__BB0_7:
	ret;

}


// ===== COMPILED SASS (sm_100) =====

	.target	sm_100

	.elftype	@"ET_EXEC"


//--------------------- .note.nv.tkinfo           --------------------------
	.section	.note.nv.tkinfo,"",@"SHT_NOTE"
	.sectionflags	@"SHF_NOTE_NV_TKINFO"
	.tkinfo
        /*0018*/ 	.word	0x00000002
        /*0030*/ 	.string	""
        /*0030*/ 	.string	"ptxas"
        /*0030*/ 	.string	"Cuda compilation tools, release 13.0, V13.0.88"
        /*0030*/ 	.string	"Build cuda_13.0.r13.0/compiler.36424714_0"
        /*0030*/ 	.string	"-arch sm_100 -m 64 "



//--------------------- .note.nv.cuinfo           --------------------------
	.section	.note.nv.cuinfo,"",@"SHT_NOTE"
	.sectionflags	@"SHF_NOTE_NV_CUINFO"
        /*0018*/ 	.short	0x0002
        /*001a*/ 	.short	0x0064
        /*001c*/ 	.short	0x0082
	.zero		2


//--------------------- .nv.info                  --------------------------
	.section	.nv.info,"",@"SHT_CUDA_INFO"
	.align	4


	//----- nvinfo : EIATTR_REGCOUNT
	.align		4
        /*0000*/ 	.byte	0x04, 0x2f
        /*0002*/ 	.short	(.L_1 - .L_0)
	.align		4
.L_0:
        /*0004*/ 	.word	index@(_Z15generate_stringPcS_i)
        /*0008*/ 	.word	0x00000018


	//----- nvinfo : EIATTR_FRAME_SIZE
	.align		4
.L_1:
        /*000c*/ 	.byte	0x04, 0x11
        /*000e*/ 	.short	(.L_3 - .L_2)
	.align		4
.L_2:
        /*0010*/ 	.word	index@(_Z15generate_stringPcS_i)
        /*0014*/ 	.word	0x00000000


	//----- nvinfo : EIATTR_MIN_STACK_SIZE
	.align		4
.L_3:
        /*0018*/ 	.byte	0x04, 0x12
        /*001a*/ 	.short	(.L_5 - .L_4)
	.align		4
.L_4:
        /*001c*/ 	.word	index@(_Z15generate_stringPcS_i)
        /*0020*/ 	.word	0x00000000
.L_5:


//--------------------- .nv.compat                --------------------------
	.section	.nv.compat,"",@"SHT_CUDA_COMPAT_INFO"
	.align	4
        /*0000*/ 	.byte	0x02, 0x09, 0x00, 0x00, 0x02, 0x02, 0x01, 0x00, 0x02, 0x05, 0x05, 0x00, 0x03, 0x07, 0x01, 0x01
        /*0010*/ 	.byte	0x02, 0x03, 0x00, 0x00, 0x02, 0x06, 0x01, 0x00, 0x04, 0x0b, 0x08, 0x00, 0x09, 0x00, 0x00, 0x00
        /*0020*/ 	.byte	0x00, 0x00, 0x00, 0x00


//--------------------- .nv.info._Z15generate_stringPcS_i --------------------------
	.section	.nv.info._Z15generate_stringPcS_i,"",@"SHT_CUDA_INFO"
	.sectionflags	@""
	.align	4


	//----- nvinfo : EIATTR_CUDA_API_VERSION
	.align		4
        /*0000*/ 	.byte	0x04, 0x37
        /*0002*/ 	.short	(.L_7 - .L_6)
.L_6:
        /*0004*/ 	.word	0x00000082


	//----- nvinfo : EIATTR_KPARAM_INFO
	.align		4
.L_7:
        /*0008*/ 	.byte	0x04, 0x17
        /*000a*/ 	.short	(.L_9 - .L_8)
.L_8:
        /*000c*/ 	.word	0x00000000
        /*0010*/ 	.short	0x0002
        /*0012*/ 	.short	0x0010
        /*0014*/ 	.byte	0x00, 0xf0, 0x11, 0x00


	//----- nvinfo : EIATTR_KPARAM_INFO
	.align		4
.L_9:
        /*0018*/ 	.byte	0x04, 0x17
        /*001a*/ 	.short	(.L_11 - .L_10)
.L_10:
        /*001c*/ 	.word	0x00000000
        /*0020*/ 	.short	0x0001
        /*0022*/ 	.short	0x0008
        /*0024*/ 	.byte	0x00, 0xf5, 0x21, 0x00


	//----- nvinfo : EIATTR_KPARAM_INFO
	.align		4
.L_11:
        /*0028*/ 	.byte	0x04, 0x17
        /*002a*/ 	.short	(.L_13 - .L_12)
.L_12:
        /*002c*/ 	.word	0x00000000
        /*0030*/ 	.short	0x0000
        /*0032*/ 	.short	0x0000
        /*0034*/ 	.byte	0x00, 0xf5, 0x21, 0x00


	//----- nvinfo : EIATTR_SPARSE_MMA_MASK
	.align		4
.L_13:
        /*0038*/ 	.byte	0x03, 0x50
        /*003a*/ 	.short	0x0000


	//----- nvinfo : EIATTR_MAXREG_COUNT
	.align		4
        /*003c*/ 	.byte	0x03, 0x1b
        /*003e*/ 	.short	0x00ff


	//----- nvinfo : EIATTR_MERCURY_ISA_VERSION
	.align		4
        /*0040*/ 	.byte	0x03, 0x5f
        /*0042*/ 	.short	0x0101


	//----- nvinfo : EIATTR_VRC_CTA_INIT_COUNT
	.align		4
        /*0044*/ 	.byte	0x02, 0x4a
	.zero		1
	.zero		1


	//----- nvinfo : EIATTR_EXIT_INSTR_OFFSETS
	.align		4
        /*0048*/ 	.byte	0x04, 0x1c
        /*004a*/ 	.short	(.L_15 - .L_14)


	//   ....[0]....
.L_14:
        /*004c*/ 	.word	0x00000080


	//   ....[1]....
        /*0050*/ 	.word	0x000002f0


	//   ....[2]....
        /*0054*/ 	.word	0x00000410


	//----- nvinfo : EIATTR_CRS_STACK_SIZE
	.align		4
.L_15:
        /*0058*/ 	.byte	0x04, 0x1e
        /*005a*/ 	.short	(.L_17 - .L_16)
.L_16:
        /*005c*/ 	.word	0x00000000


	//----- nvinfo : EIATTR_CBANK_PARAM_SIZE
	.align		4
.L_17:
        /*0060*/ 	.byte	0x03, 0x19
        /*0062*/ 	.short	0x0014


	//----- nvinfo : EIATTR_PARAM_CBANK
	.align		4
        /*0064*/ 	.byte	0x04, 0x0a
        /*0066*/ 	.short	(.L_19 - .L_18)
	.align		4
.L_18:
        /*0068*/ 	.word	index@(.nv.constant0._Z15generate_stringPcS_i)
        /*006c*/ 	.short	0x0380
        /*006e*/ 	.short	0x0014


	//----- nvinfo : EIATTR_SW_WAR
	.align		4
.L_19:
        /*0070*/ 	.byte	0x04, 0x36
        /*0072*/ 	.short	(.L_21 - .L_20)
.L_20:
        /*0074*/ 	.word	0x00000008
.L_21:


//--------------------- .nv.callgraph             --------------------------
	.section	.nv.callgraph,"",@"SHT_CUDA_CALLGRAPH"
	.align	4
	.sectionentsize	8
	.align		4
        /*0000*/ 	.word	0x00000000
	.align		4
        /*0004*/ 	.word	0xffffffff
	.align		4
        /*0008*/ 	.word	0x00000000
	.align		4
        /*000c*/ 	.word	0xfffffffe
	.align		4
        /*0010*/ 	.word	0x00000000
	.align		4
        /*0014*/ 	.word	0xfffffffd
	.align		4
        /*0018*/ 	.word	0x00000000
	.align		4
        /*001c*/ 	.word	0xfffffffc


//--------------------- .text._Z15generate_stringPcS_i --------------------------
	.section	.text._Z15generate_stringPcS_i,"ax",@progbits
	.align	128
        .global         _Z15generate_stringPcS_i
        .type           _Z15generate_stringPcS_i,@function
        .size           _Z15generate_stringPcS_i,(.L_x_5 - _Z15generate_stringPcS_i)
        .other          _Z15generate_stringPcS_i,@"STO_CUDA_ENTRY STV_DEFAULT"
_Z15generate_stringPcS_i:
.text._Z15generate_stringPcS_i:
[----:B------:R-:W-:Y:S01]  /*0000*/  LDC R1, c[0x0][0x37c] ;  /* 0x0000df00ff017b82 */ /* 0x000fe20000000800 */
[----:B------:R-:W0:Y:S07]  /*0010*/  S2R R3, SR_TID.X ;  /* 0x0000000000037919 */ /* 0x000e2e0000002100 */
[----:B------:R-:W0:Y:S01]  /*0020*/  S2UR UR4, SR_CTAID.X ;  /* 0x00000000000479c3 */ /* 0x000e220000002500 */
[----:B------:R-:W1:Y:S07]  /*0030*/  LDCU UR5, c[0x0][0x390] ;  /* 0x00007200ff0577ac */ /* 0x000e6e0008000800 */
[----:B------:R-:W0:Y:S02]  /*0040*/  LDC R0, c[0x0][0x360] ;  /* 0x0000d800ff007b82 */ /* 0x000e240000000800 */
[----:B0-----:R-:W-:-:S05]  /*0050*/  IMAD R0, R0, UR4, R3 ;  /* 0x0000000400007c24 */ /* 0x001fca000f8e0203 */
[----:B------:R-:W-:-:S04]  /*0060*/  ISETP.GE.AND P0, PT, R0, RZ, PT ;  /* 0x000000ff0000720c */ /* 0x000fc80003f06270 */
[----:B-1----:R-:W-:-:S13]  /*0070*/  ISETP.GE.OR P0, PT, R0, UR5, !P0 ;  /* 0x0000000500007c0c */ /* 0x002fda000c706670 */
[----:B------:R-:W-:Y:S05]  /*0080*/  @P0 EXIT ;  /* 0x000000000000094d */ /* 0x000fea0003800000 */
[C---:B------:R-:W-:Y:S01]  /*0090*/  ISETP.GE.U32.AND P1, PT, R0.reuse, 0x3, PT ;  /* 0x000000030000780c */ /* 0x040fe20003f26070 */
[C---:B------:R-:W-:Y:S01]  /*00a0*/  VIADD R4, R0.reuse, 0x1 ;  /* 0x0000000100047836 */ /* 0x040fe20000000000 */
[----:B------:R-:W0:Y:S01]  /*00b0*/  LDCU.64 UR6, c[0x0][0x358] ;  /* 0x00006b00ff0677ac */ /* 0x000e220008000a00 */
[----:B------:R-:W-:Y:S01]  /*00c0*/  BSSY.RECONVERGENT B0, `(.L_x_0) ;  /* 0x0000022000007945 */ /* 0x000fe20003800200 */
[----:B------:R-:W-:Y:S02]  /*00d0*/  IMAD R0, R0, UR5, RZ ;  /* 0x0000000500007c24 */ /* 0x000fe4000f8e02ff */
[----:B------:R-:W-:Y:S01]  /*00e0*/  LOP3.LUT R8, R4, 0x3, RZ, 0xc0, !PT ;  /* 0x0000000304087812 */ /* 0x000fe200078ec0ff */
[----:B------:R-:W-:-:S03]  /*00f0*/  IMAD.MOV.U32 R9, RZ, RZ, RZ ;  /* 0x000000ffff097224 */ /* 0x000fc600078e00ff */
[----:B------:R-:W-:-:S03]  /*0100*/  ISETP.NE.AND P0, PT, R8, RZ, PT ;  /* 0x000000ff0800720c */ /* 0x000fc60003f05270 */
[----:B------:R-:W-:Y:S10]  /*0110*/  @!P1 BRA `(.L_x_1) ;  /* 0x0000000000709947 */ /* 0x000ff40003800000 */
[----:B------:R-:W1:Y:S01]  /*0120*/  LDCU.64 UR4, c[0x0][0x380] ;  /* 0x00007000ff0477ac */ /* 0x000e620008000a00 */
[----:B------:R-:W2:Y:S01]  /*0130*/  LDC.64 R2, c[0x0][0x388] ;  /* 0x0000e200ff027b82 */ /* 0x000ea20000000a00 */
[----:B------:R-:W-:Y:S01]  /*0140*/  LOP3.LUT R9, R4, 0x7ffffffc, RZ, 0xc0, !PT ;  /* 0x7ffffffc04097812 */ /* 0x000fe200078ec0ff */
[----:B------:R-:W-:-:S04]  /*0150*/  IMAD.MOV.U32 R11, RZ, RZ, R0 ;  /* 0x000000ffff0b7224 */ /* 0x000fc800078e0000 */
[----:B------:R-:W-:Y:S01]  /*0160*/  IMAD.MOV R10, RZ, RZ, -R9 ;  /* 0x000000ffff0a7224 */ /* 0x000fe200078e0a09 */
[----:B-1----:R-:W-:-:S04]  /*0170*/  UIADD3 UR4, UP0, UPT, UR4, 0x1, URZ ;  /* 0x0000000104047890 */ /* 0x002fc8000ff1e0ff */
[----:B------:R-:W-:Y:S02]  /*0180*/  UIADD3.X UR5, UPT, UPT, URZ, UR5, URZ, UP0, !UPT ;  /* 0x00000005ff057290 */ /* 0x000fe400087fe4ff */
[----:B------:R-:W-:-:S04]  /*0190*/  IMAD.U32 R12, RZ, RZ, UR4 ;  /* 0x00000004ff0c7e24 */ /* 0x000fc8000f8e00ff */
[----:B------:R-:W-:-:S07]  /*01a0*/  IMAD.U32 R21, RZ, RZ, UR5 ;  /* 0x00000005ff157e24 */ /* 0x000fce000f8e00ff */
.L_x_2:
[----:B------:R-:W-:Y:S01]  /*01b0*/  MOV R6, R12 ;  /* 0x0000000c00067202 */ /* 0x000fe20000000f00 */
[----:B------:R-:W-:-:S05]  /*01c0*/  IMAD.MOV.U32 R7, RZ, RZ, R21 ;  /* 0x000000ffff077224 */ /* 0x000fca00078e0015 */
[----:B01----:R-:W3:Y:S01]  /*01d0*/  LDG.E.U8 R13, desc[UR6][R6.64+-0x1] ;  /* 0xffffff06060d7981 */ /* 0x003ee2000c1e1100 */
[----:B------:R-:W-:Y:S02]  /*01e0*/  SHF.R.S32.HI R12, RZ, 0x1f, R11 ;  /* 0x0000001fff0c7819 */ /* 0x000fe4000001140b */
[----:B--2---:R-:W-:-:S04]  /*01f0*/  IADD3 R4, P1, P2, R11, 0x3, R2 ;  /* 0x000000030b047810 */ /* 0x004fc80007a3e002 */
[----:B------:R-:W-:-:S05]  /*0200*/  IADD3.X R5, PT, PT, R12, R3, RZ, P1, P2 ;  /* 0x000000030c057210 */ /* 0x000fca0000fe44ff */
[----:B---3--:R1:W-:Y:S04]  /*0210*/  STG.E.U8 desc[UR6][R4.64+-0x3], R13 ;  /* 0xfffffd0d04007986 */ /* 0x0083e8000c101106 */
[----:B------:R-:W2:Y:S04]  /*0220*/  LDG.E.U8 R15, desc[UR6][R6.64] ;  /* 0x00000006060f7981 */ /* 0x000ea8000c1e1100 */
[----:B--2---:R1:W-:Y:S04]  /*0230*/  STG.E.U8 desc[UR6][R4.64+-0x2], R15 ;  /* 0xfffffe0f04007986 */ /* 0x0043e8000c101106 */
[----:B------:R-:W2:Y:S04]  /*0240*/  LDG.E.U8 R17, desc[UR6][R6.64+0x1] ;  /* 0x0000010606117981 */ /* 0x000ea8000c1e1100 */
[----:B--2---:R1:W-:Y:S04]  /*0250*/  STG.E.U8 desc[UR6][R4.64+-0x1], R17 ;  /* 0xffffff1104007986 */ /* 0x0043e8000c101106 */
[----:B------:R-:W2:Y:S01]  /*0260*/  LDG.E.U8 R19, desc[UR6][R6.64+0x2] ;  /* 0x0000020606137981 */ /* 0x000ea2000c1e1100 */
[----:B------:R-:W-:Y:S01]  /*0270*/  VIADD R10, R10, 0x4 ;  /* 0x000000040a0a7836 */ /* 0x000fe20000000000 */
[----:B------:R-:W-:Y:S01]  /*0280*/  IADD3 R12, P2, PT, R6, 0x4, RZ ;  /* 0x00000004060c7810 */ /* 0x000fe20007f5e0ff */
[----:B------:R-:W-:-:S03]  /*0290*/  VIADD R11, R11, 0x4 ;  /* 0x000000040b0b7836 */ /* 0x000fc60000000000 */
[----:B------:R-:W-:Y:S01]  /*02a0*/  ISETP.NE.AND P1, PT, R10, RZ, PT ;  /* 0x000000ff0a00720c */ /* 0x000fe20003f25270 */
[----:B------:R-:W-:Y:S01]  /*02b0*/  IMAD.X R21, RZ, RZ, R7, P2 ;  /* 0x000000ffff157224 */ /* 0x000fe200010e0607 */
[----:B--2---:R1:W-:Y:S11]  /*02c0*/  STG.E.U8 desc[UR6][R4.64], R19 ;  /* 0x0000001304007986 */ /* 0x0043f6000c101106 */
[----:B------:R-:W-:Y:S05]  /*02d0*/  @P1 BRA `(.L_x_2) ;  /* 0xfffffffc00b41947 */ /* 0x000fea000383ffff */
.L_x_1:
[----:B0-----:R-:W-:Y:S05]  /*02e0*/  BSYNC.RECONVERGENT B0 ;  /* 0x0000000000007941 */ /* 0x001fea0003800200 */
.L_x_0:
[----:B------:R-:W-:Y:S05]  /*02f0*/  @!P0 EXIT ;  /* 0x000000000000894d */ /* 0x000fea0003800000 */
[----:B------:R-:W0:Y:S01]  /*0300*/  LDCU.64 UR4, c[0x0][0x380] ;  /* 0x00007000ff0477ac */ /* 0x000e220008000a00 */
[----:B------:R-:W-:Y:S01]  /*0310*/  IADD3 R0, PT, PT, R0, R9, RZ ;  /* 0x0000000900007210 */ /* 0x000fe20007ffe0ff */
[----:B------:R-:W-:Y:S01]  /*0320*/  IMAD.MOV R8, RZ, RZ, -R8 ;  /* 0x000000ffff087224 */ /* 0x000fe200078e0a08 */
[----:B------:R-:W2:Y:S01]  /*0330*/  LDCU.64 UR8, c[0x0][0x388] ;  /* 0x00007100ff0877ac */ /* 0x000ea20008000a00 */
[----:B0-----:R-:W-:-:S05]  /*0340*/  IADD3 R2, P0, PT, R9, UR4, RZ ;  /* 0x0000000409027c10 */ /* 0x001fca000ff1e0ff */
[----:B--2---:R-:W-:-:S08]  /*0350*/  IMAD.X R7, RZ, RZ, UR5, P0 ;  /* 0x00000005ff077e24 */ /* 0x004fd000080e06ff */
.L_x_3:
[----:B0-----:R-:W-:-:S06]  /*0360*/  IMAD.MOV.U32 R3, RZ, RZ, R7 ;  /* 0x000000ffff037224 */ /* 0x001fcc00078e0007 */
[----:B------:R0:W2:Y:S01]  /*0370*/  LDG.E.U8 R3, desc[UR6][R2.64] ;  /* 0x0000000602037981 */ /* 0x0000a2000c1e1100 */
[----:B-1----:R-:W-:Y:S02]  /*0380*/  IADD3 R4, P0, PT, R0, UR8, RZ ;  /* 0x0000000800047c10 */ /* 0x002fe4000ff1e0ff */
[----:B------:R-:W-:Y:S02]  /*0390*/  IADD3 R8, PT, PT, R8, 0x1, RZ ;  /* 0x0000000108087810 */ /* 0x000fe40007ffe0ff */
[C---:B------:R-:W-:Y:S01]  /*03a0*/  LEA.HI.X.SX32 R5, R0.reuse, UR9, 0x1, P0 ;  /* 0x0000000900057c11 */ /* 0x040fe200080f0eff */
[----:B------:R-:W-:Y:S01]  /*03b0*/  VIADD R0, R0, 0x1 ;  /* 0x0000000100007836 */ /* 0x000fe20000000000 */
[----:B------:R-:W-:Y:S02]  /*03c0*/  ISETP.NE.AND P0, PT, R8, RZ, PT ;  /* 0x000000ff0800720c */ /* 0x000fe40003f05270 */
[----:B0-----:R-:W-:-:S05]  /*03d0*/  IADD3 R2, P1, PT, R2, 0x1, RZ ;  /* 0x0000000102027810 */ /* 0x001fca0007f3e0ff */
[----:B------:R-:W-:Y:S01]  /*03e0*/  IMAD.X R7, RZ, RZ, R7, P1 ;  /* 0x000000ffff077224 */ /* 0x000fe200008e0607 */
[----:B--2---:R0:W-:Y:S05]  /*03f0*/  STG.E.U8 desc[UR6][R4.64], R3 ;  /* 0x0000000304007986 */ /* 0x0041ea000c101106 */
[----:B------:R-:W-:Y:S05]  /*0400*/  @P0 BRA `(.L_x_3) ;  /* 0xfffffffc00d40947 */ /* 0x000fea000383ffff */
[----:B------:R-:W-:Y:S05]  /*0410*/  EXIT ;  /* 0x000000000000794d */ /* 0x000fea0003800000 */
.L_x_4:
[----:B------:R-:W-:-:S00]  /*0420*/  BRA `(.L_x_4) ;  /* 0xfffffffc00fc7947 */ /* 0x000fc0000383ffff */
[----:B------:R-:W-:-:S00]  /*0430*/  NOP ;  /* 0x0000000000007918 */ /* 0x000fc00000000000 */
        /* <DEDUP_REMOVED lines=12> */
.L_x_5:


//--------------------- .nv.shared.reserved.0     --------------------------
	.section	.nv.shared.reserved.0,"aw",@nobits
	.weak		__nv_reservedSMEM_offset_0_alias
	.size		__nv_reservedSMEM_offset_0_alias, 0, 64
	.other		__nv_reservedSMEM_offset_0_alias,@"STO_CUDA_RESERVED_SHARED STV_DEFAULT"
__nv_reservedSMEM_offset_0_alias:
	.zero		0
	.zero		64


//--------------------- .nv.constant0._Z15generate_stringPcS_i --------------------------
	.section	.nv.constant0._Z15generate_stringPcS_i,"a",@progbits
	.sectionflags	@""
	.align	4
.nv.constant0._Z15generate_stringPcS_i:
	.zero		916


//--------------------- SYMBOLS --------------------------

	.type		.nv.reservedSmem.offset0,@object
	.size		.nv.reservedSmem.offset0,0x4
